//
// Generated by NVIDIA NVVM Compiler
//
// Compiler Build ID: CL-36424714
// Cuda compilation tools, release 13.0, V13.0.88
// Based on NVVM 20.0.0
//

.version 9.0
.target sm_100
.address_size 64

	// .globl	_Z3addiPfS_
.extern .func  (.param .b32 func_retval0) vprintf
(
	.param .b64 vprintf_param_0,
	.param .b64 vprintf_param_1
)
;
.global .align 1 .b8 $str[14] = {84, 104, 114, 101, 97, 100, 32, 120, 58, 32, 37, 100, 10};
.global .align 1 .b8 $str$1[14] = {84, 104, 114, 101, 97, 100, 32, 121, 58, 32, 37, 100, 10};
.global .align 1 .b8 $str$2[14] = {84, 104, 114, 101, 97, 100, 32, 122, 58, 32, 37, 100, 10};

.visible .entry _Z3addiPfS_(
	.param .u32 _Z3addiPfS__param_0,
	.param .u64 .ptr .align 1 _Z3addiPfS__param_1,
	.param .u64 .ptr .align 1 _Z3addiPfS__param_2
)
{
	.local .align 8 .b8 	__local_depot0[8];
	.reg .b64 	%SP;
	.reg .b64 	%SPL;
	.reg .pred 	%p<8>;
	.reg .b32 	%r<40>;
	.reg .b32 	%f<16>;
	.reg .b64 	%rd<26>;

	mov.u64 	%SPL, __local_depot0;
	cvta.local.u64 	%SP, %SPL;
	ld.param.u32 	%r13, [_Z3addiPfS__param_0];
	ld.param.u64 	%rd3, [_Z3addiPfS__param_1];
	ld.param.u64 	%rd4, [_Z3addiPfS__param_2];
	cvta.to.global.u64 	%rd1, %rd4;
	cvta.to.global.u64 	%rd2, %rd3;
	mov.u32 	%r1, %ctaid.x;
	setp.ne.s32 	%p1, %r1, 0;
	@%p1 bra 	$L__BB0_2;
	add.u64 	%rd5, %SP, 0;
	add.u64 	%rd6, %SPL, 0;
	mov.u32 	%r14, %tid.x;
	st.local.u32 	[%rd6], %r14;
	mov.u64 	%rd7, $str;
	cvta.global.u64 	%rd8, %rd7;
	{ // callseq 0, 0
	.param .b64 param0;
	st.param.b64 	[param0], %rd8;
	.param .b64 param1;
	st.param.b64 	[param1], %rd5;
	.param .b32 retval0;
	call.uni (retval0), 
	vprintf, 
	(
	param0, 
	param1
	);
	ld.param.b32 	%r15, [retval0];
	} // callseq 0
	mov.u32 	%r17, %tid.y;
	st.local.u32 	[%rd6], %r17;
	mov.u64 	%rd9, $str$1;
	cvta.global.u64 	%rd10, %rd9;
	{ // callseq 1, 0
	.param .b64 param0;
	st.param.b64 	[param0], %rd10;
	.param .b64 param1;
	st.param.b64 	[param1], %rd5;
	.param .b32 retval0;
	call.uni (retval0), 
	vprintf, 
	(
	param0, 
	param1
	);
	ld.param.b32 	%r18, [retval0];
	} // callseq 1
	mov.u32 	%r20, %tid.z;
	st.local.u32 	[%rd6], %r20;
	mov.u64 	%rd11, $str$2;
	cvta.global.u64 	%rd12, %rd11;
	{ // callseq 2, 0
	.param .b64 param0;
	st.param.b64 	[param0], %rd12;
	.param .b64 param1;
	st.param.b64 	[param1], %rd5;
	.param .b32 retval0;
	call.uni (retval0), 
	vprintf, 
	(
	param0, 
	param1
	);
	ld.param.b32 	%r21, [retval0];
	} // callseq 2
$L__BB0_2:
	mov.u32 	%r23, %ntid.x;
	mov.u32 	%r24, %tid.x;
	mad.lo.s32 	%r38, %r1, %r23, %r24;
	mov.u32 	%r25, %nctaid.x;
	mul.lo.s32 	%r3, %r23, %r25;
	setp.ge.s32 	%p2, %r38, %r13;
	@%p2 bra 	$L__BB0_9;
	add.s32 	%r26, %r38, %r3;
	max.s32 	%r27, %r13, %r26;
	setp.lt.s32 	%p3, %r26, %r13;
	selp.u32 	%r28, 1, 0, %p3;
	add.s32 	%r29, %r26, %r28;
	sub.s32 	%r30, %r27, %r29;
	div.u32 	%r31, %r30, %r3;
	add.s32 	%r4, %r31, %r28;
	and.b32  	%r32, %r4, 3;
	setp.eq.s32 	%p4, %r32, 3;
	@%p4 bra 	$L__BB0_6;
	add.s32 	%r33, %r4, 1;
	and.b32  	%r34, %r33, 3;
	neg.s32 	%r36, %r34;
$L__BB0_5:
	.pragma "nounroll";
	mul.wide.s32 	%rd13, %r38, 4;
	add.s64 	%rd14, %rd1, %rd13;
	add.s64 	%rd15, %rd2, %rd13;
	ld.global.f32 	%f1, [%rd15];
	ld.global.f32 	%f2, [%rd14];
	add.f32 	%f3, %f1, %f2;
	st.global.f32 	[%rd14], %f3;
	add.s32 	%r38, %r38, %r3;
	add.s32 	%r36, %r36, 1;
	setp.ne.s32 	%p5, %r36, 0;
	@%p5 bra 	$L__BB0_5;
$L__BB0_6:
	setp.lt.u32 	%p6, %r4, 3;
	@%p6 bra 	$L__BB0_9;
	mul.wide.s32 	%rd19, %r3, 4;
	shl.b32 	%r35, %r3, 2;
$L__BB0_8:
	mul.wide.s32 	%rd16, %r38, 4;
	add.s64 	%rd17, %rd2, %rd16;
	ld.global.f32 	%f4, [%rd17];
	add.s64 	%rd18, %rd1, %rd16;
	ld.global.f32 	%f5, [%rd18];
	add.f32 	%f6, %f4, %f5;
	st.global.f32 	[%rd18], %f6;
	add.s64 	%rd20, %rd17, %rd19;
	ld.global.f32 	%f7, [%rd20];
	add.s64 	%rd21, %rd18, %rd19;
	ld.global.f32 	%f8, [%rd21];
	add.f32 	%f9, %f7, %f8;
	st.global.f32 	[%rd21], %f9;
	add.s64 	%rd22, %rd20, %rd19;
	ld.global.f32 	%f10, [%rd22];
	add.s64 	%rd23, %rd21, %rd19;
	ld.global.f32 	%f11, [%rd23];
	add.f32 	%f12, %f10, %f11;
	st.global.f32 	[%rd23], %f12;
	add.s64 	%rd24, %rd22, %rd19;
	ld.global.f32 	%f13, [%rd24];
	add.s64 	%rd25, %rd23, %rd19;
	ld.global.f32 	%f14, [%rd25];
	add.f32 	%f15, %f13, %f14;
	st.global.f32 	[%rd25], %f15;
	add.s32 	%r38, %r35, %r38;
	setp.lt.s32 	%p7, %r38, %r13;
	@%p7 bra 	$L__BB0_8;
$L__BB0_9:
	ret;

}


// ===== COMPILED SASS (sm_100) =====

	.target	sm_100

	.elftype	@"ET_EXEC"


//--------------------- .note.nv.tkinfo           --------------------------
	.section	.note.nv.tkinfo,"",@"SHT_NOTE"
	.sectionflags	@"SHF_NOTE_NV_TKINFO"
	.tkinfo
        /*0018*/ 	.word	0x00000002
        /*0030*/ 	.string	""
        /*0030*/ 	.string	"ptxas"
        /*0030*/ 	.string	"Cuda compilation tools, release 13.0, V13.0.88"
        /*0030*/ 	.string	"Build cuda_13.0.r13.0/compiler.36424714_0"
        /*0030*/ 	.string	"-arch sm_100 -m 64 "



//--------------------- .note.nv.cuinfo           --------------------------
	.section	.note.nv.cuinfo,"",@"SHT_NOTE"
	.sectionflags	@"SHF_NOTE_NV_CUINFO"
        /*0018*/ 	.short	0x0002
        /*001a*/ 	.short	0x0064
        /*001c*/ 	.short	0x0082
	.zero		2


//--------------------- .nv.info                  --------------------------
	.section	.nv.info,"",@"SHT_CUDA_INFO"
	.align	4


	//----- nvinfo : EIATTR_REGCOUNT
	.align		4
        /*0000*/ 	.byte	0x04, 0x2f
        /*0002*/ 	.short	(.L_4 - .L_3)
	.align		4
.L_3:
        /*0004*/ 	.word	index@(_Z3addiPfS_)
        /*0008*/ 	.word	0x00000018


	//----- nvinfo : EIATTR_FRAME_SIZE
	.align		4
.L_4:
        /*000c*/ 	.byte	0x04, 0x11
        /*000e*/ 	.short	(.L_6 - .L_5)
	.align		4
.L_5:
        /*0010*/ 	.word	index@(_Z3addiPfS_)
        /*0014*/ 	.word	0x00000008


	//----- nvinfo : EIATTR_MIN_STACK_SIZE
	.align		4
.L_6:
        /*0018*/ 	.byte	0x04, 0x12
        /*001a*/ 	.short	(.L_8 - .L_7)
	.align		4
.L_7:
        /*001c*/ 	.word	index@(_Z3addiPfS_)
        /*0020*/ 	.word	0x00000008
.L_8:


//--------------------- .nv.compat                --------------------------
	.section	.nv.compat,"",@"SHT_CUDA_COMPAT_INFO"
	.align	4
        /*0000*/ 	.byte	0x02, 0x09, 0x00, 0x00, 0x02, 0x02, 0x01, 0x00, 0x02, 0x05, 0x05, 0x00, 0x03, 0x07, 0x01, 0x01
        /*0010*/ 	.byte	0x02, 0x03, 0x00, 0x00, 0x02, 0x06, 0x01, 0x00, 0x04, 0x0b, 0x08, 0x00, 0x09, 0x00, 0x00, 0x00
        /*0020*/ 	.byte	0x00, 0x00, 0x00, 0x00


//--------------------- .nv.info._Z3addiPfS_      --------------------------
	.section	.nv.info._Z3addiPfS_,"",@"SHT_CUDA_INFO"
	.sectionflags	@""
	.align	4


	//----- nvinfo : EIATTR_CUDA_API_VERSION
	.align		4
        /*0000*/ 	.byte	0x04, 0x37
        /*0002*/ 	.short	(.L_10 - .L_9)
.L_9:
        /*0004*/ 	.word	0x00000082


	//----- nvinfo : EIATTR_KPARAM_INFO
	.align		4
.L_10:
        /*0008*/ 	.byte	0x04, 0x17
        /*000a*/ 	.short	(.L_12 - .L_11)
.L_11:
        /*000c*/ 	.word	0x00000000
        /*0010*/ 	.short	0x0002
        /*0012*/ 	.short	0x0010
        /*0014*/ 	.byte	0x00, 0xf5, 0x21, 0x00


	//----- nvinfo : EIATTR_KPARAM_INFO
	.align		4
.L_12:
        /*0018*/ 	.byte	0x04, 0x17
        /*001a*/ 	.short	(.L_14 - .L_13)
.L_13:
        /*001c*/ 	.word	0x00000000
        /*0020*/ 	.short	0x0001
        /*0022*/ 	.short	0x0008
        /*0024*/ 	.byte	0x00, 0xf5, 0x21, 0x00


	//----- nvinfo : EIATTR_KPARAM_INFO
	.align		4
.L_14:
        /*0028*/ 	.byte	0x04, 0x17
        /*002a*/ 	.short	(.L_16 - .L_15)
.L_15:
        /*002c*/ 	.word	0x00000000
        /*0030*/ 	.short	0x0000
        /*0032*/ 	.short	0x0000
        /*0034*/ 	.byte	0x00, 0xf0, 0x11, 0x00


	//----- nvinfo : EIATTR_SPARSE_MMA_MASK
	.align		4
.L_16:
        /*0038*/ 	.byte	0x03, 0x50
        /*003a*/ 	.short	0x0000


	//----- nvinfo : EIATTR_MAXREG_COUNT
	.align		4
        /*003c*/ 	.byte	0x03, 0x1b
        /*003e*/ 	.short	0x00ff


	//----- nvinfo : EIATTR_EXTERNS
	.align		4
        /*0040*/ 	.byte	0x04, 0x0f
        /*0042*/ 	.short	(.L_18 - .L_17)


	//   ....[0]....
	.align		4
.L_17:
        /*0044*/ 	.word	index@(vprintf)


	//----- nvinfo : EIATTR_MERCURY_ISA_VERSION
	.align		4
.L_18:
        /*0048*/ 	.byte	0x03, 0x5f
        /*004a*/ 	.short	0x0101


	//----- nvinfo : EIATTR_VRC_CTA_INIT_COUNT
	.align		4
        /*004c*/ 	.byte	0x02, 0x4a
	.zero		1
	.zero		1


	//----- nvinfo : EIATTR_SYSCALL_OFFSETS
	.align		4
        /*0050*/ 	.byte	0x04, 0x46
        /*0052*/ 	.short	(.L_20 - .L_19)


	//   ....[0]....
.L_19:
        /*0054*/ 	.word	0x00000130


	//   ....[1]....
        /*0058*/ 	.word	0x000001d0


	//   ....[2]....
        /*005c*/ 	.word	0x00000270


	//----- nvinfo : EIATTR_EXIT_INSTR_OFFSETS
	.align		4
.L_20:
        /*0060*/ 	.byte	0x04, 0x1c
        /*0062*/ 	.short	(.L_22 - .L_21)


	//   ....[0]....
.L_21:
        /*0064*/ 	.word	0x000002f0


	//   ....[1]....
        /*0068*/ 	.word	0x00000620


	//   ....[2]....
        /*006c*/ 	.word	0x00000860


	//----- nvinfo : EIATTR_CRS_STACK_SIZE
	.align		4
.L_22:
        /*0070*/ 	.byte	0x04, 0x1e
        /*0072*/ 	.short	(.L_24 - .L_23)
.L_23:
        /*0074*/ 	.word	0x00000000


	//----- nvinfo : EIATTR_CBANK_PARAM_SIZE
	.align		4
.L_24:
        /*0078*/ 	.byte	0x03, 0x19
        /*007a*/ 	.short	0x0018


	//----- nvinfo : EIATTR_PARAM_CBANK
	.align		4
        /*007c*/ 	.byte	0x04, 0x0a
        /*007e*/ 	.short	(.L_26 - .L_25)
	.align		4
.L_25:
        /*0080*/ 	.word	index@(.nv.constant0._Z3addiPfS_)
        /*0084*/ 	.short	0x0380
        /*0086*/ 	.short	0x0018


	//----- nvinfo : EIATTR_SW_WAR
	.align		4
.L_26:
        /*0088*/ 	.byte	0x04, 0x36
        /*008a*/ 	.short	(.L_28 - .L_27)
.L_27:
        /*008c*/ 	.word	0x00000008
.L_28:


//--------------------- .nv.callgraph             --------------------------
	.section	.nv.callgraph,"",@"SHT_CUDA_CALLGRAPH"
	.align	4
	.sectionentsize	8
	.align		4
        /*0000*/ 	.word	0x00000000
	.align		4
        /*0004*/ 	.word	0xffffffff
	.align		4
        /*0008*/ 	.word	index@(_Z3addiPfS_)
	.align		4
        /*000c*/ 	.word	index@(vprintf)
	.align		4
        /*0010*/ 	.word	0x00000000
	.align		4
        /*0014*/ 	.word	0xfffffffe
	.align		4
        /*0018*/ 	.word	0x00000000
	.align		4
        /*001c*/ 	.word	0xfffffffd
	.align		4
        /*0020*/ 	.word	0x00000000
	.align		4
        /*0024*/ 	.word	0xfffffffc


//--------------------- .nv.constant4             --------------------------
	.section	.nv.constant4,"a",@progbits
	.align	8
	.align		8
.nv.constant4:
        /*0000*/ 	.dword	vprintf
	.align		8
        /*0008*/ 	.dword	$str
	.align		8
        /*0010*/ 	.dword	$str$1
	.align		8
        /*0018*/ 	.dword	$str$2


//--------------------- .text._Z3addiPfS_         --------------------------
	.section	.text._Z3addiPfS_,"ax",@progbits
	.align	128
        .global         _Z3addiPfS_
        .type           _Z3addiPfS_,@function
        .size           _Z3addiPfS_,(.L_x_8 - _Z3addiPfS_)
        .other          _Z3addiPfS_,@"STO_CUDA_ENTRY STV_DEFAULT"
_Z3addiPfS_:
.text._Z3addiPfS_:
[----:B------:R-:W0:Y:S08]  /*0000*/  LDC R1, c[0x0][0x37c] ;  /* 0x0000df00ff017b82 */ /* 0x000e300000000800 */
[----:B------:R-:W1:Y:S01]  /*0010*/  S2UR UR36, SR_CTAID.X ;  /* 0x00000000002479c3 */ /* 0x000e620000002500 */
[----:B------:R-:W2:Y:S01]  /*0020*/  LDCU UR4, c[0x0][0x2f8] ;  /* 0x00005f00ff0477ac */ /* 0x000ea20008000800 */
[----:B0-----:R-:W-:Y:S01]  /*0030*/  VIADD R1, R1, 0xfffffff8 ;  /* 0xfffffff801017836 */ /* 0x001fe20000000000 */
[----:B------:R-:W0:Y:S04]  /*0040*/  LDCU UR5, c[0x0][0x2fc] ;  /* 0x00005f80ff0577ac */ /* 0x000e280008000800 */
[----:B--2---:R-:W-:Y:S01]  /*0050*/  IADD3 R16, P0, PT, R1, UR4, RZ ;  /* 0x0000000401107c10 */ /* 0x004fe2000ff1e0ff */
[----:B-1----:R-:W-:-:S04]  /*0060*/  UISETP.NE.AND UP0, UPT, UR36, URZ, UPT ;  /* 0x000000ff2400728c */ /* 0x002fc8000bf05270 */
[----:B0-----:R-:W-:-:S05]  /*0070*/  IMAD.X R2, RZ, RZ, UR5, P0 ;  /* 0x00000005ff027e24 */ /* 0x001fca00080e06ff */
[----:B------:R-:W-:Y:S05]  /*0080*/  BRA.U UP0, `(.L_x_0) ;  /* 0x00000001007c7547 */ /* 0x000fea000b800000 */
[----:B------:R-:W0:Y:S01]  /*0090*/  S2R R0, SR_TID.X ;  /* 0x0000000000007919 */ /* 0x000e220000002100 */
[----:B------:R-:W-:Y:S01]  /*00a0*/  MOV R17, 0x0 ;  /* 0x0000000000117802 */ /* 0x000fe20000000f00 */
[----:B------:R-:W1:Y:S01]  /*00b0*/  LDCU.64 UR4, c[0x4][0x8] ;  /* 0x01000100ff0477ac */ /* 0x000e620008000a00 */
[----:B------:R-:W-:Y:S01]  /*00c0*/  IMAD.MOV.U32 R6, RZ, RZ, R16 ;  /* 0x000000ffff067224 */ /* 0x000fe200078e0010 */
[----:B------:R-:W-:Y:S01]  /*00d0*/  MOV R7, R2 ;  /* 0x0000000200077202 */ /* 0x000fe20000000f00 */
[----:B------:R2:W3:Y:S01]  /*00e0*/  LDC.64 R8, c[0x4][R17] ;  /* 0x0100000011087b82 */ /* 0x0004e20000000a00 */
[----:B-1----:R-:W-:Y:S01]  /*00f0*/  MOV R4, UR4 ;  /* 0x0000000400047c02 */ /* 0x002fe20008000f00 */
[----:B------:R-:W-:Y:S01]  /*0100*/  IMAD.U32 R5, RZ, RZ, UR5 ;  /* 0x00000005ff057e24 */ /* 0x000fe2000f8e00ff */
[----:B0-----:R2:W-:Y:S06]  /*0110*/  STL [R1], R0 ;  /* 0x0000000001007387 */ /* 0x0015ec0000100800 */
[----:B------:R-:W-:-:S07]  /*0120*/  LEPC R20, `(.L_x_1) ;  /* 0x000000001014794e */ /* 0x000fce0000000000 */
[----:B--23--:R-:W-:Y:S05]  /*0130*/  CALL.ABS.NOINC R8 ;  /* 0x0000000008007343 */ /* 0x00cfea0003c00000 */
.L_x_1:
[----:B------:R-:W0:Y:S01]  /*0140*/  S2R R0, SR_TID.Y ;  /* 0x0000000000007919 */ /* 0x000e220000002200 */
[----:B------:R1:W2:Y:S01]  /*0150*/  LDC.64 R8, c[0x4][R17] ;  /* 0x0100000011087b82 */ /* 0x0002a20000000a00 */
[----:B------:R-:W3:Y:S01]  /*0160*/  LDCU.64 UR4, c[0x4][0x10] ;  /* 0x01000200ff0477ac */ /* 0x000ee20008000a00 */
[----:B------:R-:W-:Y:S01]  /*0170*/  MOV R6, R16 ;  /* 0x0000001000067202 */ /* 0x000fe20000000f00 */
[----:B------:R-:W-:Y:S02]  /*0180*/  IMAD.MOV.U32 R7, RZ, RZ, R2 ;  /* 0x000000ffff077224 */ /* 0x000fe400078e0002 */
[----:B---3--:R-:W-:Y:S02]  /*0190*/  IMAD.U32 R4, RZ, RZ, UR4 ;  /* 0x00000004ff047e24 */ /* 0x008fe4000f8e00ff */
[----:B------:R-:W-:Y:S01]  /*01a0*/  IMAD.U32 R5, RZ, RZ, UR5 ;  /* 0x00000005ff057e24 */ /* 0x000fe2000f8e00ff */
[----:B0-----:R1:W-:Y:S06]  /*01b0*/  STL [R1], R0 ;  /* 0x0000000001007387 */ /* 0x0013ec0000100800 */
[----:B------:R-:W-:-:S07]  /*01c0*/  LEPC R20, `(.L_x_2) ;  /* 0x000000001014794e */ /* 0x000fce0000000000 */
[----:B-12---:R-:W-:Y:S05]  /*01d0*/  CALL.ABS.NOINC R8 ;  /* 0x0000000008007343 */ /* 0x006fea0003c00000 */
.L_x_2:
[----:B------:R-:W0:Y:S01]  /*01e0*/  S2R R0, SR_TID.Z ;  /* 0x0000000000007919 */ /* 0x000e220000002300 */
[----:B------:R1:W2:Y:S01]  /*01f0*/  LDC.64 R8, c[0x4][R17] ;  /* 0x0100000011087b82 */ /* 0x0002a20000000a00 */
[----:B------:R-:W3:Y:S01]  /*0200*/  LDCU.64 UR4, c[0x4][0x18] ;  /* 0x01000300ff0477ac */ /* 0x000ee20008000a00 */
[----:B------:R-:W-:Y:S02]  /*0210*/  IMAD.MOV.U32 R6, RZ, RZ, R16 ;  /* 0x000000ffff067224 */ /* 0x000fe400078e0010 */
[----:B------:R-:W-:Y:S02]  /*0220*/  IMAD.MOV.U32 R7, RZ, RZ, R2 ;  /* 0x000000ffff077224 */ /* 0x000fe400078e0002 */
[----:B---3--:R-:W-:Y:S01]  /*0230*/  IMAD.U32 R4, RZ, RZ, UR4 ;  /* 0x00000004ff047e24 */ /* 0x008fe2000f8e00ff */
[----:B------:R-:W-:Y:S01]  /*0240*/  MOV R5, UR5 ;  /* 0x0000000500057c02 */ /* 0x000fe20008000f00 */
[----:B0-----:R1:W-:Y:S06]  /*0250*/  STL [R1], R0 ;  /* 0x0000000001007387 */ /* 0x0013ec0000100800 */
[----:B------:R-:W-:-:S07]  /*0260*/  LEPC R20, `(.L_x_0) ;  /* 0x000000001014794e */ /* 0x000fce0000000000 */
[----:B-12---:R-:W-:Y:S05]  /*0270*/  CALL.ABS.NOINC R8 ;  /* 0x0000000008007343 */ /* 0x006fea0003c00000 */
.L_x_0:
[----:B------:R-:W0:Y:S01]  /*0280*/  S2R R3, SR_TID.X ;  /* 0x0000000000037919 */ /* 0x000e220000002100 */
[----:B------:R-:W0:Y:S01]  /*0290*/  LDC R2, c[0x0][0x360] ;  /* 0x0000d800ff027b82 */ /* 0x000e220000000800 */
[----:B------:R-:W1:Y:S07]  /*02a0*/  LDCU UR4, c[0x0][0x370] ;  /* 0x00006e00ff0477ac */ /* 0x000e6e0008000800 */
[----:B------:R-:W2:Y:S01]  /*02b0*/  LDC R0, c[0x0][0x380] ;  /* 0x0000e000ff007b82 */ /* 0x000ea20000000800 */
[----:B0-----:R-:W-:-:S02]  /*02c0*/  IMAD R3, R2, UR36, R3 ;  /* 0x0000002402037c24 */ /* 0x001fc4000f8e0203 */
[----:B-1----:R-:W-:-:S03]  /*02d0*/  IMAD R2, R2, UR4, RZ ;  /* 0x0000000402027c24 */ /* 0x002fc6000f8e02ff */
[----:B--2---:R-:W-:-:S13]  /*02e0*/  ISETP.GE.AND P0, PT, R3, R0, PT ;  /* 0x000000000300720c */ /* 0x004fda0003f06270 */
[----:B------:R-:W-:Y:S05]  /*02f0*/  @P0 EXIT ;  /* 0x000000000000094d */ /* 0x000fea0003800000 */
[----:B------:R-:W0:Y:S01]  /*0300*/  I2F.U32.RP R9, R2 ;  /* 0x0000000200097306 */ /* 0x000e220000209000 */
[C---:B------:R-:W-:Y:S01]  /*0310*/  IMAD.IADD R7, R2.reuse, 0x1, R3 ;  /* 0x0000000102077824 */ /* 0x040fe200078e0203 */
[----:B------:R-:W-:Y:S01]  /*0320*/  ISETP.NE.U32.AND P2, PT, R2, RZ, PT ;  /* 0x000000ff0200720c */ /* 0x000fe20003f45070 */
[----:B------:R-:W-:Y:S01]  /*0330*/  IMAD.MOV R11, RZ, RZ, -R2 ;  /* 0x000000ffff0b7224 */ /* 0x000fe200078e0a02 */
[----:B------:R-:W1:Y:S01]  /*0340*/  LDC.64 R14, c[0x0][0x358] ;  /* 0x0000d600ff0e7b82 */ /* 0x000e620000000a00 */
[----:B------:R-:W-:Y:S01]  /*0350*/  BSSY.RECONVERGENT B0, `(.L_x_3) ;  /* 0x000002c000007945 */ /* 0x000fe20003800200 */
[CC--:B------:R-:W-:Y:S02]  /*0360*/  ISETP.GE.AND P0, PT, R7.reuse, R0.reuse, PT ;  /* 0x000000000700720c */ /* 0x0c0fe40003f06270 */
[----:B------:R-:W-:Y:S02]  /*0370*/  VIMNMX R6, PT, PT, R7, R0, !PT ;  /* 0x0000000007067248 */ /* 0x000fe40007fe0100 */
[----:B------:R-:W-:-:S04]  /*0380*/  SEL R8, RZ, 0x1, P0 ;  /* 0x00000001ff087807 */ /* 0x000fc80000000000 */
[----:B------:R-:W-:Y:S01]  /*0390*/  IADD3 R7, PT, PT, R6, -R7, -R8 ;  /* 0x8000000706077210 */ /* 0x000fe20007ffe808 */
[----:B0-----:R-:W0:Y:S02]  /*03a0*/  MUFU.RCP R9, R9 ;  /* 0x0000000900097308 */ /* 0x001e240000001000 */
[----:B0-----:R-:W-:-:S06]  /*03b0*/  IADD3 R4, PT, PT, R9, 0xffffffe, RZ ;  /* 0x0ffffffe09047810 */ /* 0x001fcc0007ffe0ff */
[----:B------:R0:W2:Y:S02]  /*03c0*/  F2I.FTZ.U32.TRUNC.NTZ R5, R4 ;  /* 0x0000000400057305 */ /* 0x0000a4000021f000 */
[----:B0-----:R-:W-:Y:S02]  /*03d0*/  HFMA2 R4, -RZ, RZ, 0, 0 ;  /* 0x00000000ff047431 */ /* 0x001fe400000001ff */
[----:B--2---:R-:W-:-:S04]  /*03e0*/  IMAD R11, R11, R5, RZ ;  /* 0x000000050b0b7224 */ /* 0x004fc800078e02ff */
[----:B------:R-:W-:-:S06]  /*03f0*/  IMAD.HI.U32 R10, R5, R11, R4 ;  /* 0x0000000b050a7227 */ /* 0x000fcc00078e0004 */
[----:B------:R-:W-:-:S04]  /*0400*/  IMAD.HI.U32 R5, R10, R7, RZ ;  /* 0x000000070a057227 */ /* 0x000fc800078e00ff */
[----:B------:R-:W-:-:S04]  /*0410*/  IMAD.MOV R4, RZ, RZ, -R5 ;  /* 0x000000ffff047224 */ /* 0x000fc800078e0a05 */
[----:B------:R-:W-:-:S05]  /*0420*/  IMAD R7, R2, R4, R7 ;  /* 0x0000000402077224 */ /* 0x000fca00078e0207 */
[----:B------:R-:W-:-:S13]  /*0430*/  ISETP.GE.U32.AND P0, PT, R7, R2, PT ;  /* 0x000000020700720c */ /* 0x000fda0003f06070 */
[----:B------:R-:W-:Y:S01]  /*0440*/  @P0 IADD3 R7, PT, PT, -R2, R7, RZ ;  /* 0x0000000702070210 */ /* 0x000fe20007ffe1ff */
[----:B------:R-:W-:-:S03]  /*0450*/  @P0 VIADD R5, R5, 0x1 ;  /* 0x0000000105050836 */ /* 0x000fc60000000000 */
[----:B------:R-:W-:-:S13]  /*0460*/  ISETP.GE.U32.AND P1, PT, R7, R2, PT ;  /* 0x000000020700720c */ /* 0x000fda0003f26070 */
[----:B------:R-:W-:Y:S02]  /*0470*/  @P1 IADD3 R5, PT, PT, R5, 0x1, RZ ;  /* 0x0000000105051810 */ /* 0x000fe40007ffe0ff */
[----:B------:R-:W-:-:S05]  /*0480*/  @!P2 LOP3.LUT R5, RZ, R2, RZ, 0x33, !PT ;  /* 0x00000002ff05a212 */ /* 0x000fca00078e33ff */
[----:B------:R-:W-:-:S05]  /*0490*/  IMAD.IADD R8, R8, 0x1, R5 ;  /* 0x0000000108087824 */ /* 0x000fca00078e0205 */
[C---:B------:R-:W-:Y:S02]  /*04a0*/  LOP3.LUT R4, R8.reuse, 0x3, RZ, 0xc0, !PT ;  /* 0x0000000308047812 */ /* 0x040fe400078ec0ff */
[----:B------:R-:W-:Y:S02]  /*04b0*/  ISETP.GE.U32.AND P1, PT, R8, 0x3, PT ;  /* 0x000000030800780c */ /* 0x000fe40003f26070 */
[----:B------:R-:W-:-:S13]  /*04c0*/  ISETP.NE.AND P0, PT, R4, 0x3, PT ;  /* 0x000000030400780c */ /* 0x000fda0003f05270 */
[----:B-1----:R-:W-:Y:S05]  /*04d0*/  @!P0 BRA `(.L_x_4) ;  /* 0x00000000004c8947 */ /* 0x002fea0003800000 */
[----:B------:R-:W0:Y:S01]  /*04e0*/  LDC.64 R4, c[0x0][0x390] ;  /* 0x0000e400ff047b82 */ /* 0x000e220000000a00 */
[----:B------:R-:W-:-:S04]  /*04f0*/  IADD3 R8, PT, PT, R8, 0x1, RZ ;  /* 0x0000000108087810 */ /* 0x000fc80007ffe0ff */
[----:B------:R-:W-:-:S03]  /*0500*/  LOP3.LUT R8, R8, 0x3, RZ, 0xc0, !PT ;  /* 0x0000000308087812 */ /* 0x000fc600078ec0ff */
[----:B------:R-:W1:Y:S02]  /*0510*/  LDC.64 R6, c[0x0][0x388] ;  /* 0x0000e200ff067b82 */ /* 0x000e640000000a00 */
[----:B------:R-:W-:-:S07]  /*0520*/  IMAD.MOV R12, RZ, RZ, -R8 ;  /* 0x000000ffff0c7224 */ /* 0x000fce00078e0a08 */
.L_x_5:
[C---:B------:R-:W-:Y:S01]  /*0530*/  R2UR UR4, R14.reuse ;  /* 0x000000000e0472ca */ /* 0x040fe200000e0000 */
[----:B-1----:R-:W-:Y:S01]  /*0540*/  IMAD.WIDE R10, R3, 0x4, R6 ;  /* 0x00000004030a7825 */ /* 0x002fe200078e0206 */
[----:B------:R-:W-:Y:S02]  /*0550*/  R2UR UR5, R15 ;  /* 0x000000000f0572ca */ /* 0x000fe400000e0000 */
[----:B------:R-:W-:Y:S01]  /*0560*/  R2UR UR6, R14 ;  /* 0x000000000e0672ca */ /* 0x000fe200000e0000 */
[----:B0-2---:R-:W-:Y:S01]  /*0570*/  IMAD.WIDE R8, R3, 0x4, R4 ;  /* 0x0000000403087825 */ /* 0x005fe200078e0204 */
[----:B------:R-:W-:-:S09]  /*0580*/  R2UR UR7, R15 ;  /* 0x000000000f0772ca */ /* 0x000fd200000e0000 */
[----:B------:R-:W2:Y:S04]  /*0590*/  LDG.E R10, desc[UR4][R10.64] ;  /* 0x000000040a0a7981 */ /* 0x000ea8000c1e1900 */
[----:B------:R-:W2:Y:S01]  /*05a0*/  LDG.E R13, desc[UR6][R8.64] ;  /* 0x00000006080d7981 */ /* 0x000ea2000c1e1900 */
[----:B------:R-:W-:Y:S01]  /*05b0*/  IADD3 R12, PT, PT, R12, 0x1, RZ ;  /* 0x000000010c0c7810 */ /* 0x000fe20007ffe0ff */
[----:B------:R-:W-:-:S03]  /*05c0*/  IMAD.IADD R3, R2, 0x1, R3 ;  /* 0x0000000102037824 */ /* 0x000fc600078e0203 */
[----:B------:R-:W-:Y:S01]  /*05d0*/  ISETP.NE.AND P0, PT, R12, RZ, PT ;  /* 0x000000ff0c00720c */ /* 0x000fe20003f05270 */
[----:B--2---:R-:W-:-:S05]  /*05e0*/  FADD R13, R10, R13 ;  /* 0x0000000d0a0d7221 */ /* 0x004fca0000000000 */
[----:B------:R2:W-:Y:S07]  /*05f0*/  STG.E desc[UR4][R8.64], R13 ;  /* 0x0000000d08007986 */ /* 0x0005ee000c101904 */
[----:B------:R-:W-:Y:S05]  /*0600*/  @P0 BRA `(.L_x_5) ;  /* 0xfffffffc00c80947 */ /* 0x000fea000383ffff */
.L_x_4:
[----:B------:R-:W-:Y:S05]  /*0610*/  BSYNC.RECONVERGENT B0 ;  /* 0x0000000000007941 */ /* 0x000fea0003800200 */
.L_x_3:
[----:B------:R-:W-:Y:S05]  /*0620*/  @!P1 EXIT ;  /* 0x000000000000994d */ /* 0x000fea0003800000 */
.L_x_6:
[----:B------:R-:W2:Y:S01]  /*0630*/  LDC.64 R4, c[0x0][0x388] ;  /* 0x0000e200ff047b82 */ /* 0x000ea20000000a00 */
[C---:B------:R-:W-:Y:S02]  /*0640*/  R2UR UR4, R14.reuse ;  /* 0x000000000e0472ca */ /* 0x040fe400000e0000 */
[C---:B------:R-:W-:Y:S02]  /*0650*/  R2UR UR5, R15.reuse ;  /* 0x000000000f0572ca */ /* 0x040fe400000e0000 */
[----:B------:R-:W-:Y:S02]  /*0660*/  R2UR UR6, R14 ;  /* 0x000000000e0672ca */ /* 0x000fe400000e0000 */
[----:B------:R-:W-:Y:S01]  /*0670*/  R2UR UR7, R15 ;  /* 0x000000000f0772ca */ /* 0x000fe200000e0000 */
[----:B0-----:R-:W0:Y:S01]  /*0680*/  LDC.64 R6, c[0x0][0x390] ;  /* 0x0000e400ff067b82 */ /* 0x001e220000000a00 */
[----:B--2---:R-:W-:-:S07]  /*0690*/  IMAD.WIDE R8, R3, 0x4, R4 ;  /* 0x0000000403087825 */ /* 0x004fce00078e0204 */
[----:B------:R-:W2:Y:S01]  /*06a0*/  LDG.E R4, desc[UR4][R8.64] ;  /* 0x0000000408047981 */ /* 0x000ea2000c1e1900 */
[----:B0-----:R-:W-:-:S05]  /*06b0*/  IMAD.WIDE R12, R3, 0x4, R6 ;  /* 0x00000004030c7825 */ /* 0x001fca00078e0206 */
[----:B------:R-:W2:Y:S01]  /*06c0*/  LDG.E R5, desc[UR6][R12.64] ;  /* 0x000000060c057981 */ /* 0x000ea2000c1e1900 */
[----:B------:R-:W-:Y:S02]  /*06d0*/  R2UR UR8, R14 ;  /* 0x000000000e0872ca */ /* 0x000fe400000e0000 */
[----:B------:R-:W-:Y:S01]  /*06e0*/  R2UR UR9, R15 ;  /* 0x000000000f0972ca */ /* 0x000fe200000e0000 */
[----:B------:R-:W-:-:S04]  /*06f0*/  IMAD.WIDE R6, R2, 0x4, R12 ;  /* 0x0000000402067825 */ /* 0x000fc800078e020c */
[----:B--2---:R-:W-:Y:S01]  /*0700*/  FADD R17, R4, R5 ;  /* 0x0000000504117221 */ /* 0x004fe20000000000 */
[----:B------:R-:W-:-:S04]  /*0710*/  IMAD.WIDE R4, R2, 0x4, R8 ;  /* 0x0000000402047825 */ /* 0x000fc800078e0208 */
[----:B------:R0:W-:Y:S04]  /*0720*/  STG.E desc[UR4][R12.64], R17 ;  /* 0x000000110c007986 */ /* 0x0001e8000c101904 */
[----:B------:R-:W2:Y:S04]  /*0730*/  LDG.E R10, desc[UR6][R4.64] ;  /* 0x00000006040a7981 */ /* 0x000ea8000c1e1900 */
[----:B------:R-:W2:Y:S01]  /*0740*/  LDG.E R11, desc[UR8][R6.64] ;  /* 0x00000008060b7981 */ /* 0x000ea2000c1e1900 */
[----:B------:R-:W-:-:S04]  /*0750*/  IMAD.WIDE R8, R2, 0x4, R4 ;  /* 0x0000000402087825 */ /* 0x000fc800078e0204 */
[----:B--2---:R-:W-:Y:S01]  /*0760*/  FADD R19, R10, R11 ;  /* 0x0000000b0a137221 */ /* 0x004fe20000000000 */
[----:B------:R-:W-:-:S04]  /*0770*/  IMAD.WIDE R10, R2, 0x4, R6 ;  /* 0x00000004020a7825 */ /* 0x000fc800078e0206 */
[----:B------:R1:W-:Y:S04]  /*0780*/  STG.E desc[UR4][R6.64], R19 ;  /* 0x0000001306007986 */ /* 0x0003e8000c101904 */
[----:B------:R-:W2:Y:S04]  /*0790*/  LDG.E R16, desc[UR6][R8.64] ;  /* 0x0000000608107981 */ /* 0x000ea8000c1e1900 */
[----:B0-----:R-:W2:Y:S01]  /*07a0*/  LDG.E R13, desc[UR8][R10.64] ;  /* 0x000000080a0d7981 */ /* 0x001ea2000c1e1900 */
[C---:B------:R-:W-:Y:S01]  /*07b0*/  IMAD.WIDE R4, R2.reuse, 0x4, R8 ;  /* 0x0000000402047825 */ /* 0x040fe200078e0208 */
[----:B------:R-:W-:-:S03]  /*07c0*/  LEA R3, R2, R3, 0x2 ;  /* 0x0000000302037211 */ /* 0x000fc600078e10ff */
[----:B--2---:R-:W-:Y:S01]  /*07d0*/  FADD R17, R16, R13 ;  /* 0x0000000d10117221 */ /* 0x004fe20000000000 */
[----:B------:R-:W-:-:S04]  /*07e0*/  IMAD.WIDE R12, R2, 0x4, R10 ;  /* 0x00000004020c7825 */ /* 0x000fc800078e020a */
[----:B------:R0:W-:Y:S04]  /*07f0*/  STG.E desc[UR4][R10.64], R17 ;  /* 0x000000110a007986 */ /* 0x0001e8000c101904 */
[----:B------:R-:W2:Y:S04]  /*0800*/  LDG.E R4, desc[UR6][R4.64] ;  /* 0x0000000604047981 */ /* 0x000ea8000c1e1900 */
[----:B-1----:R-:W2:Y:S01]  /*0810*/  LDG.E R7, desc[UR8][R12.64] ;  /* 0x000000080c077981 */ /* 0x002ea2000c1e1900 */
[----:B------:R-:W-:Y:S01]  /*0820*/  ISETP.GE.AND P0, PT, R3, R0, PT ;  /* 0x000000000300720c */ /* 0x000fe20003f06270 */
[----:B--2---:R-:W-:-:S05]  /*0830*/  FADD R7, R4, R7 ;  /* 0x0000000704077221 */ /* 0x004fca0000000000 */
[----:B------:R0:W-:Y:S07]  /*0840*/  STG.E desc[UR4][R12.64], R7 ;  /* 0x000000070c007986 */ /* 0x0001ee000c101904 */
[----:B------:R-:W-:Y:S05]  /*0850*/  @!P0 BRA `(.L_x_6) ;  /* 0xfffffffc00748947 */ /* 0x000fea000383ffff */
[----:B------:R-:W-:Y:S05]  /*0860*/  EXIT ;  /* 0x000000000000794d */ /* 0x000fea0003800000 */
.L_x_7:
[----:B------:R-:W-:-:S00]  /*0870*/  BRA `(.L_x_7) ;  /* 0xfffffffc00fc7947 */ /* 0x000fc0000383ffff */
[----:B------:R-:W-:-:S00]  /*0880*/  NOP ;  /* 0x0000000000007918 */ /* 0x000fc00000000000 */
[----:B------:R-:W-:-:S00]  /*0890*/  NOP ;  /* 0x0000000000007918 */ /* 0x000fc00000000000 */
[----:B------:R-:W-:-:S00]  /*08a0*/  NOP ;  /* 0x0000000000007918 */ /* 0x000fc00000000000 */
[----:B------:R-:W-:-:S00]  /*08b0*/  NOP ;  /* 0x0000000000007918 */ /* 0x000fc00000000000 */
[----:B------:R-:W-:-:S00]  /*08c0*/  NOP ;  /* 0x0000000000007918 */ /* 0x000fc00000000000 */
[----:B------:R-:W-:-:S00]  /*08d0*/  NOP ;  /* 0x0000000000007918 */ /* 0x000fc00000000000 */
[----:B------:R-:W-:-:S00]  /*08e0*/  NOP ;  /* 0x0000000000007918 */ /* 0x000fc00000000000 */
[----:B------:R-:W-:-:S00]  /*08f0*/  NOP ;  /* 0x0000000000007918 */ /* 0x000fc00000000000 */
.L_x_8:


//--------------------- .nv.global.init           --------------------------
	.section	.nv.global.init,"aw",@progbits
.nv.global.init:
	.type		$str$2,@object
	.size		$str$2,($str - $str$2)
$str$2:
        /*0000*/ 	.byte	0x54, 0x68, 0x72, 0x65, 0x61, 0x64, 0x20, 0x7a, 0x3a, 0x20, 0x25, 0x64, 0x0a, 0x00
	.type		$str,@object
	.size		$str,($str$1 - $str)
$str:
        /*000e*/ 	.byte	0x54, 0x68, 0x72, 0x65, 0x61, 0x64, 0x20, 0x78, 0x3a, 0x20, 0x25, 0x64, 0x0a, 0x00
	.type		$str$1,@object
	.size		$str$1,(.L_1 - $str$1)
$str$1:
        /*001c*/ 	.byte	0x54, 0x68, 0x72, 0x65, 0x61, 0x64, 0x20, 0x79, 0x3a, 0x20, 0x25, 0x64, 0x0a, 0x00
.L_1:


//--------------------- .nv.shared.reserved.0     --------------------------
	.section	.nv.shared.reserved.0,"aw",@nobits
	.weak		__nv_reservedSMEM_offset_0_alias
	.size		__nv_reservedSMEM_offset_0_alias, 0, 64
	.other		__nv_reservedSMEM_offset_0_alias,@"STO_CUDA_RESERVED_SHARED STV_DEFAULT"
__nv_reservedSMEM_offset_0_alias:
	.zero		0
	.zero		64


//--------------------- .nv.constant0._Z3addiPfS_ --------------------------
	.section	.nv.constant0._Z3addiPfS_,"a",@progbits
	.sectionflags	@""
	.align	4
.nv.constant0._Z3addiPfS_:
	.zero		920


//--------------------- SYMBOLS --------------------------

	.type		.nv.reservedSmem.offset0,@object
	.size		.nv.reservedSmem.offset0,0x4
	.type		vprintf,@function
